	.headerflags	@"EF_CUDA_TEXMODE_UNIFIED EF_CUDA_64BIT_ADDRESS EF_CUDA_ACCELERATORS EF_CUDA_SM90 EF_CUDA_VIRTUAL_SM(EF_CUDA_SM90)"
	.elftype	@"ET_EXEC"


//--------------------- .nv.info                  --------------------------
	.section	.nv.info,"",@"SHT_CUDA_INFO"
	.align	4


	//----- nvinfo : EIATTR_REGCOUNT
	.align		4
        /*0000*/ 	.byte	0x04, 0x2f
        /*0002*/ 	.short	(.L_3 - .L_2)
	.align		4
.L_2:
        /*0004*/ 	.word	index@(triton_poi_fused__native_batch_norm_legit_no_training_relu_8)
        /*0008*/ 	.word	0x00000024


	//----- nvinfo : EIATTR_MIN_STACK_SIZE
	.align		4
.L_3:
        /*000c*/ 	.byte	0x04, 0x12
        /*000e*/ 	.short	(.L_5 - .L_4)
	.align		4
.L_4:
        /*0010*/ 	.word	index@(triton_poi_fused__native_batch_norm_legit_no_training_relu_8)
        /*0014*/ 	.word	0x00000000


	//----- nvinfo : EIATTR_FRAME_SIZE
	.align		4
.L_5:
        /*0018*/ 	.byte	0x04, 0x11
        /*001a*/ 	.short	(.L_7 - .L_6)
	.align		4
.L_6:
        /*001c*/ 	.word	index@(triton_poi_fused__native_batch_norm_legit_no_training_relu_8)
        /*0020*/ 	.word	0x00000000


	//----- nvinfo : EIATTR_MIN_STACK_SIZE
	.align		4
.L_7:
        /*0024*/ 	.byte	0x04, 0x12
        /*0026*/ 	.short	(.L_9 - .L_8)
	.align		4
.L_8:
        /*0028*/ 	.word	index@(triton_poi_fused__native_batch_norm_legit_no_training_relu_8)
        /*002c*/ 	.word	0x00000000
.L_9:


//--------------------- .nv.info.triton_poi_fused__native_batch_norm_legit_no_training_relu_8 --------------------------
	.section	.nv.info.triton_poi_fused__native_batch_norm_legit_no_training_relu_8,"",@"SHT_CUDA_INFO"
	.sectionflags	@""
	.align	4


	//----- nvinfo : EIATTR_CUDA_API_VERSION
	.align		4
        /*0000*/ 	.byte	0x04, 0x37
        /*0002*/ 	.short	(.L_11 - .L_10)
.L_10:
        /*0004*/ 	.word	0x0000007c


	//----- nvinfo : EIATTR_KPARAM_INFO
	.align		4
.L_11:
        /*0008*/ 	.byte	0x04, 0x17
        /*000a*/ 	.short	(.L_13 - .L_12)
.L_12:
        /*000c*/ 	.word	0x00000000
        /*0010*/ 	.short	0x0006
        /*0012*/ 	.short	0x0030
        /*0014*/ 	.byte	0x00, 0xf0, 0x11, 0x00


	//----- nvinfo : EIATTR_KPARAM_INFO
	.align		4
.L_13:
        /*0018*/ 	.byte	0x04, 0x17
        /*001a*/ 	.short	(.L_15 - .L_14)
.L_14:
        /*001c*/ 	.word	0x00000000
        /*0020*/ 	.short	0x0005
        /*0022*/ 	.short	0x0028
        /*0024*/ 	.byte	0x00, 0xf4, 0x21, 0x00


	//----- nvinfo : EIATTR_KPARAM_INFO
	.align		4
.L_15:
        /*0028*/ 	.byte	0x04, 0x17
        /*002a*/ 	.short	(.L_17 - .L_16)
.L_16:
        /*002c*/ 	.word	0x00000000
        /*0030*/ 	.short	0x0004
        /*0032*/ 	.short	0x0020
        /*0034*/ 	.byte	0x00, 0xf4, 0x21, 0x00


	//----- nvinfo : EIATTR_KPARAM_INFO
	.align		4
.L_17:
        /*0038*/ 	.byte	0x04, 0x17
        /*003a*/ 	.short	(.L_19 - .L_18)
.L_18:
        /*003c*/ 	.word	0x00000000
        /*0040*/ 	.short	0x0003
        /*0042*/ 	.short	0x0018
        /*0044*/ 	.byte	0x00, 0xf4, 0x21, 0x00


	//----- nvinfo : EIATTR_KPARAM_INFO
	.align		4
.L_19:
        /*0048*/ 	.byte	0x04, 0x17
        /*004a*/ 	.short	(.L_21 - .L_20)
.L_20:
        /*004c*/ 	.word	0x00000000
        /*0050*/ 	.short	0x0002
        /*0052*/ 	.short	0x0010
        /*0054*/ 	.byte	0x00, 0xf4, 0x21, 0x00


	//----- nvinfo : EIATTR_KPARAM_INFO
	.align		4
.L_21:
        /*0058*/ 	.byte	0x04, 0x17
        /*005a*/ 	.short	(.L_23 - .L_22)
.L_22:
        /*005c*/ 	.word	0x00000000
        /*0060*/ 	.short	0x0001
        /*0062*/ 	.short	0x0008
        /*0064*/ 	.byte	0x00, 0xf4, 0x21, 0x00


	//----- nvinfo : EIATTR_KPARAM_INFO
	.align		4
.L_23:
        /*0068*/ 	.byte	0x04, 0x17
        /*006a*/ 	.short	(.L_25 - .L_24)
.L_24:
        /*006c*/ 	.word	0x00000000
        /*0070*/ 	.short	0x0000
        /*0072*/ 	.short	0x0000
        /*0074*/ 	.byte	0x00, 0xf4, 0x21, 0x00


	//----- nvinfo : EIATTR_SPARSE_MMA_MASK
	.align		4
.L_25:
        /*0078*/ 	.byte	0x03, 0x50
        /*007a*/ 	.short	0x0000


	//----- nvinfo : EIATTR_MAXREG_COUNT
	.align		4
        /*007c*/ 	.byte	0x03, 0x1b
        /*007e*/ 	.short	0x00ff


	//----- nvinfo : EIATTR_EXIT_INSTR_OFFSETS
	.align		4
        /*0080*/ 	.byte	0x04, 0x1c
        /*0082*/ 	.short	(.L_27 - .L_26)


	//   ....[0]....
.L_26:
        /*0084*/ 	.word	0x00000b30


	//   ....[1]....
        /*0088*/ 	.word	0x00000b50


	//----- nvinfo : EIATTR_REQNTID
	.align		4
.L_27:
        /*008c*/ 	.byte	0x04, 0x10
        /*008e*/ 	.short	(.L_29 - .L_28)
.L_28:
        /*0090*/ 	.word	0x00000080
        /*0094*/ 	.word	0x00000001
        /*0098*/ 	.word	0x00000001


	//----- nvinfo : EIATTR_CBANK_PARAM_SIZE
	.align		4
.L_29:
        /*009c*/ 	.byte	0x03, 0x19
        /*009e*/ 	.short	0x0034


	//----- nvinfo : EIATTR_PARAM_CBANK
	.align		4
        /*00a0*/ 	.byte	0x04, 0x0a
        /*00a2*/ 	.short	(.L_31 - .L_30)
	.align		4
.L_30:
        /*00a4*/ 	.word	index@(.nv.constant0.triton_poi_fused__native_batch_norm_legit_no_training_relu_8)
        /*00a8*/ 	.short	0x0210
        /*00aa*/ 	.short	0x0034


	//----- nvinfo : EIATTR_SW_WAR
	.align		4
.L_31:
        /*00ac*/ 	.byte	0x04, 0x36
        /*00ae*/ 	.short	(.L_33 - .L_32)
.L_32:
        /*00b0*/ 	.word	0x00000008
.L_33:


//--------------------- .nv.callgraph             --------------------------
	.section	.nv.callgraph,"",@"SHT_CUDA_CALLGRAPH"
	.align	4
	.sectionentsize	8
	.align		4
        /*0000*/ 	.word	0x00000000
	.align		4
        /*0004*/ 	.word	0xffffffff
	.align		4
        /*0008*/ 	.word	0x00000000
	.align		4
        /*000c*/ 	.word	0xfffffffe
	.align		4
        /*0010*/ 	.word	0x00000000
	.align		4
        /*0014*/ 	.word	0xfffffffd
	.align		4
        /*0018*/ 	.word	0x00000000
	.align		4
        /*001c*/ 	.word	0xfffffffc


//--------------------- .nv.constant4             --------------------------
	.section	.nv.constant4,"a",@progbits
	.align	8
	.align		8
.nv.constant4:
        /*0000*/ 	.dword	_$_str
	.align		8
        /*0008*/ 	.dword	_$_str_$_2


//--------------------- .text.triton_poi_fused__native_batch_norm_legit_no_training_relu_8 --------------------------
	.section	.text.triton_poi_fused__native_batch_norm_legit_no_training_relu_8,"ax",@progbits
	.align	128
        .global         triton_poi_fused__native_batch_norm_legit_no_training_relu_8
        .type           triton_poi_fused__native_batch_norm_legit_no_training_relu_8,@function
        .size           triton_poi_fused__native_batch_norm_legit_no_training_relu_8,(.L_x_1 - triton_poi_fused__native_batch_norm_legit_no_training_relu_8)
        .other          triton_poi_fused__native_batch_norm_legit_no_training_relu_8,@"STO_CUDA_ENTRY STV_DEFAULT"
triton_poi_fused__native_batch_norm_legit_no_training_relu_8:
.text.triton_poi_fused__native_batch_norm_legit_no_training_relu_8:
[----:B------:R-:W0:Y:S02]  /*0000*/  LDC R1, c[0x0][0x28] ;  /* 0x00000a00ff017b82 */ /* 0x000e240000000800 */
[----:B------:R-:W1:Y:S01]  /*0010*/  S2R R0, SR_TID.X ;  /* 0x0000000000007919 */ /* 0x000e620000002100 */
[----:B------:R-:W2:Y:S01]  /*0020*/  LDC.64 R28, c[0x0][0x220] ;  /* 0x00008800ff1c7b82 */ /* 0x000ea20000000a00 */
[----:B------:R-:W3:Y:S07]  /*0030*/  S2R R3, SR_CTAID.X ;  /* 0x0000000000037919 */ /* 0x000eee0000002500 */
[----:B------:R-:W4:Y:S01]  /*0040*/  LDC.64 R32, c[0x0][0x210] ;  /* 0x00008400ff207b82 */ /* 0x000f220000000a00 */
[----:B------:R-:W-:Y:S01]  /*0050*/  ULDC.64 UR4, c[0x0][0x208] ;  /* 0x0000820000047ab9 */ /* 0x000fe20000000a00 */
[----:B------:R-:W-:-:S02]  /*0060*/  CS2R R4, SRZ ;  /* 0x0000000000047805 */ /* 0x000fc4000001ff00 */
[----:B------:R-:W-:Y:S02]  /*0070*/  CS2R R6, SRZ ;  /* 0x0000000000067805 */ /* 0x000fe4000001ff00 */
[----:B------:R-:W-:Y:S02]  /*0080*/  CS2R R8, SRZ ;  /* 0x0000000000087805 */ /* 0x000fe4000001ff00 */
[----:B------:R-:W-:Y:S01]  /*0090*/  CS2R R10, SRZ ;  /* 0x00000000000a7805 */ /* 0x000fe2000001ff00 */
[----:B------:R-:W5:Y:S01]  /*00a0*/  LDC.64 R30, c[0x0][0x218] ;  /* 0x00008600ff1e7b82 */ /* 0x000f620000000a00 */
[----:B-1----:R-:W-:-:S04]  /*00b0*/  SHF.L.U32 R0, R0, 0x2, RZ ;  /* 0x0000000200007819 */ /* 0x002fc800000006ff */
[----:B------:R-:W-:Y:S02]  /*00c0*/  LOP3.LUT R0, R0, 0x1fc, RZ, 0xc0, !PT ;  /* 0x000001fc00007812 */ /* 0x000fe400078ec0ff */
[----:B---3--:R-:W-:Y:S02]  /*00d0*/  SHF.R.S32.HI R2, RZ, 0x15, R3 ;  /* 0x00000015ff027819 */ /* 0x008fe40000011403 */
[----:B------:R-:W-:Y:S02]  /*00e0*/  LEA R0, R3, R0, 0xa ;  /* 0x0000000003007211 */ /* 0x000fe400078e50ff */
[----:B------:R-:W-:Y:S02]  /*00f0*/  SGXT R3, R2, 0x1 ;  /* 0x000000010203781a */ /* 0x000fe40000000200 */
[----:B------:R-:W-:Y:S02]  /*0100*/  ISETP.GE.AND P1, PT, R0, 0x38400, PT ;  /* 0x000384000000780c */ /* 0x000fe40003f26270 */
[----:B------:R-:W-:-:S02]  /*0110*/  CS2R R12, SRZ ;  /* 0x00000000000c7805 */ /* 0x000fc4000001ff00 */
[----:B------:R-:W-:Y:S02]  /*0120*/  LEA.HI R3, R3, R0, RZ, 0x8 ;  /* 0x0000000003037211 */ /* 0x000fe400078f40ff */
[----:B------:R-:W-:Y:S01]  /*0130*/  CS2R R14, SRZ ;  /* 0x00000000000e7805 */ /* 0x000fe2000001ff00 */
[----:B----4-:R-:W-:Y:S01]  /*0140*/  IMAD.WIDE R32, R0, 0x4, R32 ;  /* 0x0000000400207825 */ /* 0x010fe200078e0220 */
[----:B------:R-:W-:-:S04]  /*0150*/  LOP3.LUT R3, R3, 0xffffff00, RZ, 0xc0, !PT ;  /* 0xffffff0003037812 */ /* 0x000fc800078ec0ff */
[----:B------:R-:W-:Y:S01]  /*0160*/  IADD3 R2, R0, -R3, RZ ;  /* 0x8000000300027210 */ /* 0x000fe20007ffe0ff */
[----:B------:R-:W3:Y:S04]  /*0170*/  @!P1 LDG.E.128 R4, desc[UR4][R32.64] ;  /* 0x0000000420049981 */ /* 0x000ee8000c1e1d00 */
[----:B--2---:R-:W-:-:S04]  /*0180*/  IMAD.WIDE R28, R2, 0x4, R28 ;  /* 0x00000004021c7825 */ /* 0x004fc800078e021c */
[----:B-----5:R-:W-:Y:S01]  /*0190*/  IMAD.WIDE R30, R2, 0x4, R30 ;  /* 0x00000004021e7825 */ /* 0x020fe200078e021e */
[----:B------:R-:W2:Y:S04]  /*01a0*/  @!P1 LDG.E.EL.128 R12, desc[UR4][R28.64] ;  /* 0x000000041c0c9981 */ /* 0x000ea8000c2e1d00 */
[----:B------:R-:W3:Y:S01]  /*01b0*/  @!P1 LDG.E.EL.128 R8, desc[UR4][R30.64] ;  /* 0x000000041e089981 */ /* 0x000ee2000c2e1d00 */
[----:B------:R-:W-:-:S04]  /*01c0*/  IADD3 R3, R0, 0x200, RZ ;  /* 0x0000020000037810 */ /* 0x000fc80007ffe0ff */
[----:B------:R-:W-:Y:S02]  /*01d0*/  ISETP.GE.AND P0, PT, R3, 0x38400, PT ;  /* 0x000384000300780c */ /* 0x000fe40003f06270 */
[----:B------:R-:W-:Y:S02]  /*01e0*/  CS2R R24, SRZ ;  /* 0x0000000000187805 */ /* 0x000fe4000001ff00 */
[----:B------:R-:W-:Y:S02]  /*01f0*/  CS2R R26, SRZ ;  /* 0x00000000001a7805 */ /* 0x000fe4000001ff00 */
[----:B------:R-:W-:Y:S02]  /*0200*/  CS2R R16, SRZ ;  /* 0x0000000000107805 */ /* 0x000fe4000001ff00 */
[----:B------:R-:W-:Y:S02]  /*0210*/  CS2R R18, SRZ ;  /* 0x0000000000127805 */ /* 0x000fe4000001ff00 */
[----:B------:R-:W-:-:S02]  /*0220*/  CS2R R20, SRZ ;  /* 0x0000000000147805 */ /* 0x000fc4000001ff00 */
[----:B------:R-:W-:Y:S01]  /*0230*/  CS2R R22, SRZ ;  /* 0x0000000000167805 */ /* 0x000fe2000001ff00 */
[----:B------:R-:W4:Y:S04]  /*0240*/  @!P0 LDG.E.EL.128 R24, desc[UR4][R28.64] ;  /* 0x000000041c188981 */ /* 0x000f28000c2e1d00 */
[----:B------:R-:W5:Y:S04]  /*0250*/  @!P0 LDG.E.128 R16, desc[UR4][R32.64+0x800] ;  /* 0x0008000420108981 */ /* 0x000f68000c1e1d00 */
[----:B------:R1:W5:Y:S01]  /*0260*/  @!P0 LDG.E.EL.128 R20, desc[UR4][R30.64] ;  /* 0x000000041e148981 */ /* 0x000362000c2e1d00 */
[----:B------:R-:W-:Y:S01]  /*0270*/  HFMA2.MMA R3, -RZ, RZ, 1.625, 0 ;  /* 0x3e800000ff037435 */ /* 0x000fe200000001ff */
[----:B-1----:R-:W1:Y:S02]  /*0280*/  LDC.64 R30, c[0x0][0x230] ;  /* 0x00008c00ff1e7b82 */ /* 0x002e640000000a00 */
[----:B-1----:R-:W-:-:S04]  /*0290*/  IMAD.WIDE R30, R2, 0x4, R30 ;  /* 0x00000004021e7825 */ /* 0x002fc800078e021e */
[----:B--2---:R-:W-:Y:S01]  /*02a0*/  FADD R12, R12, 9.9999997473787516356e-06 ;  /* 0x3727c5ac0c0c7421 */ /* 0x004fe20000000000 */
[----:B---3--:R-:W-:-:S05]  /*02b0*/  FADD R5, -R9, R5 ;  /* 0x0000000509057221 */ /* 0x008fca0000000100 */
[----:B------:R-:W1:Y:S01]  /*02c0*/  MUFU.SQRT R12, R12 ;  /* 0x0000000c000c7308 */ /* 0x000e620000002000 */
[----:B------:R-:W-:Y:S01]  /*02d0*/  FADD R9, R13, 9.9999997473787516356e-06 ;  /* 0x3727c5ac0d097421 */ /* 0x000fe20000000000 */
[----:B------:R-:W-:Y:S01]  /*02e0*/  FADD R4, -R8, R4 ;  /* 0x0000000408047221 */ /* 0x000fe20000000100 */
[----:B------:R-:W-:Y:S01]  /*02f0*/  FADD R8, R14, 9.9999997473787516356e-06 ;  /* 0x3727c5ac0e087421 */ /* 0x000fe20000000000 */
[----:B------:R-:W-:-:S04]  /*0300*/  FADD R14, R15, 9.9999997473787516356e-06 ;  /* 0x3727c5ac0f0e7421 */ /* 0x000fc80000000000 */
[----:B------:R-:W2:Y:S01]  /*0310*/  MUFU.SQRT R9, R9 ;  /* 0x0000000900097308 */ /* 0x000ea20000002000 */
[----:B-1----:R-:W-:-:S07]  /*0320*/  FSETP.GT.AND P5, PT, R12, 8.50705917302346158658e+37, PT ;  /* 0x7e8000000c00780b */ /* 0x002fce0003fa4000 */
[----:B------:R-:W1:Y:S01]  /*0330*/  MUFU.SQRT R8, R8 ;  /* 0x0000000800087308 */ /* 0x000e620000002000 */
[----:B------:R-:W-:Y:S01]  /*0340*/  FSETP.GEU.AND P2, PT, R12, 1.175494350822287508e-38, PT ;  /* 0x008000000c00780b */ /* 0x000fe20003f4e000 */
[----:B----4-:R-:W-:-:S06]  /*0350*/  FADD R24, R24, 9.9999997473787516356e-06 ;  /* 0x3727c5ac18187421 */ /* 0x010fcc0000000000 */
[----:B------:R-:W3:Y:S01]  /*0360*/  MUFU.SQRT R14, R14 ;  /* 0x0000000e000e7308 */ /* 0x000ee20000002000 */
[C---:B--2---:R-:W-:Y:S01]  /*0370*/  FSETP.GT.AND P3, PT, R9.reuse, 8.50705917302346158658e+37, PT ;  /* 0x7e8000000900780b */ /* 0x044fe20003f64000 */
[----:B------:R-:W-:Y:S01]  /*0380*/  FADD R10, -R10, R6 ;  /* 0x000000060a0a7221 */ /* 0x000fe20000000100 */
[----:B------:R-:W-:Y:S01]  /*0390*/  FSETP.GEU.AND P4, PT, R9, 1.175494350822287508e-38, PT ;  /* 0x008000000900780b */ /* 0x000fe20003f8e000 */
[----:B------:R-:W-:Y:S01]  /*03a0*/  @P5 FMUL R12, R12, 0.25 ;  /* 0x3e8000000c0c5820 */ /* 0x000fe20000400000 */
[----:B------:R-:W-:-:S03]  /*03b0*/  FSEL R6, R3, 1, P5 ;  /* 0x3f80000003067808 */ /* 0x000fc60002800000 */
[----:B------:R-:W2:Y:S01]  /*03c0*/  MUFU.SQRT R15, R24 ;  /* 0x00000018000f7308 */ /* 0x000ea20000002000 */
[----:B------:R-:W-:Y:S01]  /*03d0*/  FADD R13, R25, 9.9999997473787516356e-06 ;  /* 0x3727c5ac190d7421 */ /* 0x000fe20000000000 */
[----:B------:R-:W-:Y:S01]  /*03e0*/  FADD R26, R26, 9.9999997473787516356e-06 ;  /* 0x3727c5ac1a1a7421 */ /* 0x000fe20000000000 */
[----:B------:R-:W-:Y:S01]  /*03f0*/  @!P2 FMUL R12, R12, 16777216 ;  /* 0x4b8000000c0ca820 */ /* 0x000fe20000400000 */
[----:B------:R-:W-:Y:S01]  /*0400*/  @!P2 FMUL R6, R6, 16777216 ;  /* 0x4b8000000606a820 */ /* 0x000fe20000400000 */
[----:B-1----:R-:W-:Y:S01]  /*0410*/  FSETP.GT.AND P6, PT, R8, 8.50705917302346158658e+37, PT ;  /* 0x7e8000000800780b */ /* 0x002fe20003fc4000 */
[----:B-----5:R-:W-:Y:S01]  /*0420*/  FADD R16, -R20, R16 ;  /* 0x0000001014107221 */ /* 0x020fe20000000100 */
[----:B---3--:R-:W-:Y:S01]  /*0430*/  FSETP.GT.AND P2, PT, R14, 8.50705917302346158658e+37, PT ;  /* 0x7e8000000e00780b */ /* 0x008fe20003f44000 */
[----:B------:R-:W1:Y:S01]  /*0440*/  MUFU.SQRT R13, R13 ;  /* 0x0000000d000d7308 */ /* 0x000e620000002000 */
[----:B------:R-:W-:Y:S01]  /*0450*/  FSEL R20, R3, 1, P3 ;  /* 0x3f80000003147808 */ /* 0x000fe20001800000 */
[----:B------:R-:W-:Y:S01]  /*0460*/  @P3 FMUL R9, R9, 0.25 ;  /* 0x3e80000009093820 */ /* 0x000fe20000400000 */
[----:B------:R-:W-:-:S02]  /*0470*/  FSETP.GEU.AND P5, PT, R8, 1.175494350822287508e-38, PT ;  /* 0x008000000800780b */ /* 0x000fc40003fae000 */
[----:B------:R-:W-:-:S03]  /*0480*/  FSETP.GEU.AND P3, PT, R14, 1.175494350822287508e-38, PT ;  /* 0x008000000e00780b */ /* 0x000fc60003f6e000 */
[----:B------:R-:W3:Y:S01]  /*0490*/  MUFU.SQRT R25, R26 ;  /* 0x0000001a00197308 */ /* 0x000ee20000002000 */
[----:B------:R-:W-:Y:S01]  /*04a0*/  @!P4 FMUL R9, R9, 16777216 ;  /* 0x4b8000000909c820 */ /* 0x000fe20000400000 */
[----:B------:R-:W-:Y:S01]  /*04b0*/  @!P4 FMUL R20, R20, 16777216 ;  /* 0x4b8000001414c820 */ /* 0x000fe20000400000 */
[----:B--2---:R-:W-:Y:S01]  /*04c0*/  FSETP.GT.AND P4, PT, R15, 8.50705917302346158658e+37, PT ;  /* 0x7e8000000f00780b */ /* 0x004fe20003f84000 */
[----:B------:R-:W-:Y:S01]  /*04d0*/  FADD R11, -R11, R7 ;  /* 0x000000070b0b7221 */ /* 0x000fe20000000100 */
[C---:B------:R-:W-:Y:S01]  /*04e0*/  FSEL R24, R3.reuse, 1, P6 ;  /* 0x3f80000003187808 */ /* 0x040fe20003000000 */
[----:B------:R-:W-:Y:S02]  /*04f0*/  @P6 FMUL R8, R8, 0.25 ;  /* 0x3e80000008086820 */ /* 0x000fe40000400000 */
[----:B------:R2:W4:Y:S01]  /*0500*/  MUFU.RCP R7, R12 ;  /* 0x0000000c00077308 */ /* 0x0005220000001000 */
[----:B------:R-:W-:Y:S01]  /*0510*/  @P2 FMUL R14, R14, 0.25 ;  /* 0x3e8000000e0e2820 */ /* 0x000fe20000400000 */
[----:B------:R-:W-:Y:S01]  /*0520*/  @!P5 FMUL R8, R8, 16777216 ;  /* 0x4b8000000808d820 */ /* 0x000fe20000400000 */
[----:B------:R-:W-:Y:S01]  /*0530*/  @!P5 FMUL R24, R24, 16777216 ;  /* 0x4b8000001818d820 */ /* 0x000fe20000400000 */
[----:B--2---:R-:W-:Y:S01]  /*0540*/  FSEL R12, R3, 1, P2 ;  /* 0x3f800000030c7808 */ /* 0x004fe20001000000 */
[----:B------:R-:W-:Y:S01]  /*0550*/  @!P3 FMUL R14, R14, 16777216 ;  /* 0x4b8000000e0eb820 */ /* 0x000fe20000400000 */
[----:B-1----:R-:W-:-:S03]  /*0560*/  FSETP.GT.AND P5, PT, R13, 8.50705917302346158658e+37, PT ;  /* 0x7e8000000d00780b */ /* 0x002fc60003fa4000 */
[----:B------:R-:W-:Y:S01]  /*0570*/  @!P3 FMUL R12, R12, 16777216 ;  /* 0x4b8000000c0cb820 */ /* 0x000fe20000400000 */
[----:B---3--:R-:W-:Y:S01]  /*0580*/  FSETP.GT.AND P3, PT, R25, 8.50705917302346158658e+37, PT ;  /* 0x7e8000001900780b */ /* 0x008fe20003f64000 */
[----:B------:R-:W-:Y:S01]  /*0590*/  FADD R17, -R21, R17 ;  /* 0x0000001115117221 */ /* 0x000fe20000000100 */
[C---:B------:R-:W-:Y:S01]  /*05a0*/  FSETP.GEU.AND P6, PT, R15.reuse, 1.175494350822287508e-38, PT ;  /* 0x008000000f00780b */ /* 0x040fe20003fce000 */
[----:B------:R-:W-:Y:S01]  /*05b0*/  @P4 FMUL R15, R15, 0.25 ;  /* 0x3e8000000f0f4820 */ /* 0x000fe20000400000 */
[----:B------:R-:W-:Y:S01]  /*05c0*/  FSEL R21, R3, 1, P4 ;  /* 0x3f80000003157808 */ /* 0x000fe20002000000 */
[----:B------:R-:W1:Y:S01]  /*05d0*/  MUFU.RCP R29, R14 ;  /* 0x0000000e001d7308 */ /* 0x000e620000001000 */
[----:B------:R-:W-:Y:S02]  /*05e0*/  FSETP.GEU.AND P2, PT, R13, 1.175494350822287508e-38, PT ;  /* 0x008000000d00780b */ /* 0x000fe40003f4e000 */
[----:B------:R-:W-:Y:S01]  /*05f0*/  FSETP.GEU.AND P4, PT, R25, 1.175494350822287508e-38, PT ;  /* 0x008000001900780b */ /* 0x000fe20003f8e000 */
[----:B------:R-:W-:-:S04]  /*0600*/  FADD R23, -R23, R19 ;  /* 0x0000001317177221 */ /* 0x000fc80000000100 */
[----:B------:R-:W2:Y:S01]  /*0610*/  MUFU.RCP R33, R8 ;  /* 0x0000000800217308 */ /* 0x000ea20000001000 */
[----:B----4-:R-:W-:Y:S01]  /*0620*/  FMUL R19, R7, R6 ;  /* 0x0000000607137220 */ /* 0x010fe20000400000 */
[----:B------:R-:W-:Y:S01]  /*0630*/  @P5 FMUL R13, R13, 0.25 ;  /* 0x3e8000000d0d5820 */ /* 0x000fe20000400000 */
[----:B------:R-:W3:Y:S01]  /*0640*/  LDC.64 R6, c[0x0][0x228] ;  /* 0x00008a00ff067b82 */ /* 0x000ee20000000a00 */
[----:B------:R-:W-:-:S04]  /*0650*/  @P3 FMUL R25, R25, 0.25 ;  /* 0x3e80000019193820 */ /* 0x000fc80000400000 */
[----:B------:R-:W4:Y:S01]  /*0660*/  MUFU.RCP R9, R9 ;  /* 0x0000000900097308 */ /* 0x000f220000001000 */
[----:B------:R-:W-:Y:S01]  /*0670*/  @!P6 FMUL R15, R15, 16777216 ;  /* 0x4b8000000f0fe820 */ /* 0x000fe20000400000 */
[----:B------:R-:W-:Y:S01]  /*0680*/  @!P2 FMUL R13, R13, 16777216 ;  /* 0x4b8000000d0da820 */ /* 0x000fe20000400000 */
[----:B------:R-:W-:Y:S01]  /*0690*/  @!P4 FMUL R25, R25, 16777216 ;  /* 0x4b8000001919c820 */ /* 0x000fe20000400000 */
[----:B-1----:R-:W-:Y:S01]  /*06a0*/  FMUL R12, R29, R12 ;  /* 0x0000000c1d0c7220 */ /* 0x002fe20000400000 */
[----:B--2---:R-:W-:-:S03]  /*06b0*/  FMUL R33, R33, R24 ;  /* 0x0000001821217220 */ /* 0x004fc60000400000 */
[----:B------:R1:W2:Y:S08]  /*06c0*/  MUFU.RCP R8, R15 ;  /* 0x0000000f00087308 */ /* 0x0002b00000001000 */
[----:B------:R-:W5:Y:S01]  /*06d0*/  MUFU.RCP R26, R13 ;  /* 0x0000000d001a7308 */ /* 0x000f620000001000 */
[----:B----4-:R-:W-:Y:S01]  /*06e0*/  FMUL R24, R9, R20 ;  /* 0x0000001409187220 */ /* 0x010fe20000400000 */
[----:B-1----:R-:W-:-:S06]  /*06f0*/  FMUL R15, R33, R10 ;  /* 0x0000000a210f7220 */ /* 0x002fcc0000400000 */
[----:B------:R2:W1:Y:S01]  /*0700*/  MUFU.RCP R29, R25 ;  /* 0x00000019001d7308 */ /* 0x0004620000001000 */
[C---:B------:R-:W-:Y:S02]  /*0710*/  FSEL R9, R3.reuse, 1, P5 ;  /* 0x3f80000003097808 */ /* 0x040fe40002800000 */
[----:B------:R-:W-:Y:S01]  /*0720*/  FSEL R10, R3, 1, P3 ;  /* 0x3f800000030a7808 */ /* 0x000fe20001800000 */
[----:B------:R-:W-:Y:S02]  /*0730*/  @!P6 FMUL R21, R21, 16777216 ;  /* 0x4b8000001515e820 */ /* 0x000fe40000400000 */
[----:B------:R-:W-:Y:S02]  /*0740*/  @!P2 FMUL R9, R9, 16777216 ;  /* 0x4b8000000909a820 */ /* 0x000fe40000400000 */
[----:B------:R-:W-:Y:S01]  /*0750*/  @!P4 FMUL R10, R10, 16777216 ;  /* 0x4b8000000a0ac820 */ /* 0x000fe20000400000 */
[----:B------:R-:W-:Y:S01]  /*0760*/  FMUL R12, R12, R11 ;  /* 0x0000000b0c0c7220 */ /* 0x000fe20000400000 */
[----:B------:R-:W-:Y:S01]  /*0770*/  FMUL R24, R24, R5 ;  /* 0x0000000518187220 */ /* 0x000fe20000400000 */
[----:B------:R-:W-:Y:S01]  /*0780*/  FMUL R19, R19, R4 ;  /* 0x0000000413137220 */ /* 0x000fe20000400000 */
[----:B--2---:R-:W-:Y:S01]  /*0790*/  FMUL R25, R8, R21 ;  /* 0x0000001508197220 */ /* 0x004fe20000400000 */
[----:B-----5:R-:W-:Y:S01]  /*07a0*/  FMUL R26, R26, R9 ;  /* 0x000000091a1a7220 */ /* 0x020fe20000400000 */
[----:B---3--:R-:W-:-:S04]  /*07b0*/  IMAD.WIDE R32, R2, 0x4, R6 ;  /* 0x0000000402207825 */ /* 0x008fc800078e0206 */
[----:B-1----:R-:W-:Y:S01]  /*07c0*/  FMUL R29, R29, R10 ;  /* 0x0000000a1d1d7220 */ /* 0x002fe20000400000 */
[----:B------:R-:W-:Y:S02]  /*07d0*/  CS2R R8, SRZ ;  /* 0x0000000000087805 */ /* 0x000fe4000001ff00 */
[----:B------:R-:W-:Y:S02]  /*07e0*/  CS2R R10, SRZ ;  /* 0x00000000000a7805 */ /* 0x000fe4000001ff00 */
[----:B------:R-:W-:Y:S02]  /*07f0*/  CS2R R4, SRZ ;  /* 0x0000000000047805 */ /* 0x000fe4000001ff00 */
[----:B------:R-:W-:Y:S02]  /*0800*/  CS2R R6, SRZ ;  /* 0x0000000000067805 */ /* 0x000fe4000001ff00 */
[----:B------:R-:W2:Y:S04]  /*0810*/  @!P1 LDG.E.EL.128 R8, desc[UR4][R32.64] ;  /* 0x0000000420089981 */ /* 0x000ea8000c2e1d00 */
[----:B------:R-:W2:Y:S01]  /*0820*/  @!P1 LDG.E.EL.128 R4, desc[UR4][R30.64] ;  /* 0x000000041e049981 */ /* 0x000ea2000c2e1d00 */
[----:B------:R-:W-:-:S04]  /*0830*/  FADD R27, R27, 9.9999997473787516356e-06 ;  /* 0x3727c5ac1b1b7421 */ /* 0x000fc80000000000 */
[----:B------:R-:W1:Y:S02]  /*0840*/  MUFU.SQRT R20, R27 ;  /* 0x0000001b00147308 */ /* 0x000e640000002000 */
[C---:B-1----:R-:W-:Y:S02]  /*0850*/  FSETP.GT.AND P2, PT, R20.reuse, 8.50705917302346158658e+37, PT ;  /* 0x7e8000001400780b */ /* 0x042fe40003f44000 */
[----:B------:R-:W-:-:S11]  /*0860*/  FSETP.GEU.AND P3, PT, R20, 1.175494350822287508e-38, PT ;  /* 0x008000001400780b */ /* 0x000fd60003f6e000 */
[----:B------:R-:W-:-:S04]  /*0870*/  @P2 FMUL R20, R20, 0.25 ;  /* 0x3e80000014142820 */ /* 0x000fc80000400000 */
[----:B------:R-:W-:-:S06]  /*0880*/  @!P3 FMUL R20, R20, 16777216 ;  /* 0x4b8000001414b820 */ /* 0x000fcc0000400000 */
[----:B------:R-:W1:Y:S01]  /*0890*/  MUFU.RCP R20, R20 ;  /* 0x0000001400147308 */ /* 0x000e620000001000 */
[----:B------:R-:W-:-:S05]  /*08a0*/  FSEL R3, R3, 1, P2 ;  /* 0x3f80000003037808 */ /* 0x000fca0001000000 */
[----:B------:R-:W-:Y:S01]  /*08b0*/  @!P3 FMUL R3, R3, 16777216 ;  /* 0x4b8000000303b820 */ /* 0x000fe20000400000 */
[----:B------:R-:W-:-:S03]  /*08c0*/  FADD R18, -R22, R18 ;  /* 0x0000001216127221 */ /* 0x000fc60000000100 */
[----:B-1----:R-:W-:Y:S01]  /*08d0*/  FMUL R2, R20, R3 ;  /* 0x0000000314027220 */ /* 0x002fe20000400000 */
[----:B------:R-:W-:-:S03]  /*08e0*/  CS2R R20, SRZ ;  /* 0x0000000000147805 */ /* 0x000fc6000001ff00 */
[----:B------:R-:W-:Y:S01]  /*08f0*/  FMUL R2, R2, R23 ;  /* 0x0000001702027220 */ /* 0x000fe20000400000 */
[----:B------:R-:W-:-:S06]  /*0900*/  CS2R R22, SRZ ;  /* 0x0000000000167805 */ /* 0x000fcc000001ff00 */
[----:B------:R-:W3:Y:S01]  /*0910*/  @!P0 LDG.E.EL.128 R20, desc[UR4][R30.64] ;  /* 0x000000041e148981 */ /* 0x000ee2000c2e1d00 */
[----:B--2---:R-:W-:Y:S01]  /*0920*/  FFMA R6, R15, R10, R6 ;  /* 0x0000000a0f067223 */ /* 0x004fe20000000006 */
[----:B------:R-:W-:Y:S01]  /*0930*/  FFMA R7, R12, R11, R7 ;  /* 0x0000000b0c077223 */ /* 0x000fe20000000007 */
[----:B------:R-:W-:Y:S02]  /*0940*/  CS2R R12, SRZ ;  /* 0x00000000000c7805 */ /* 0x000fe4000001ff00 */
[----:B------:R-:W-:Y:S01]  /*0950*/  CS2R R14, SRZ ;  /* 0x00000000000e7805 */ /* 0x000fe2000001ff00 */
[----:B------:R-:W1:Y:S05]  /*0960*/  LDC.64 R10, c[0x0][0x238] ;  /* 0x00008e00ff0a7b82 */ /* 0x000e6a0000000a00 */
[----:B------:R-:W3:Y:S01]  /*0970*/  @!P0 LDG.E.EL.128 R12, desc[UR4][R32.64] ;  /* 0x00000004200c8981 */ /* 0x000ee2000c2e1d00 */
[----:B------:R-:W-:Y:S01]  /*0980*/  FFMA R5, R24, R9, R5 ;  /* 0x0000000918057223 */ /* 0x000fe20000000005 */
[----:B------:R-:W-:Y:S01]  /*0990*/  FFMA R4, R19, R8, R4 ;  /* 0x0000000813047223 */ /* 0x000fe20000000004 */
[----:B------:R-:W-:Y:S01]  /*09a0*/  FSETP.GEU.AND P2, PT, R7, RZ, PT ;  /* 0x000000ff0700720b */ /* 0x000fe20003f4e000 */
[----:B------:R-:W-:Y:S01]  /*09b0*/  FMUL R29, R29, R18 ;  /* 0x000000121d1d7220 */ /* 0x000fe20000400000 */
[----:B------:R-:W-:Y:S01]  /*09c0*/  FSETP.GEU.AND P3, PT, R6, RZ, PT ;  /* 0x000000ff0600720b */ /* 0x000fe20003f6e000 */
[----:B------:R-:W-:Y:S01]  /*09d0*/  FMUL R26, R26, R17 ;  /* 0x000000111a1a7220 */ /* 0x000fe20000400000 */
[----:B------:R-:W-:Y:S01]  /*09e0*/  FSETP.GEU.AND P4, PT, R5, RZ, PT ;  /* 0x000000ff0500720b */ /* 0x000fe20003f8e000 */
[----:B------:R-:W-:Y:S01]  /*09f0*/  FMUL R25, R25, R16 ;  /* 0x0000001019197220 */ /* 0x000fe20000400000 */
[----:B------:R-:W-:-:S02]  /*0a00*/  FSETP.GEU.AND P5, PT, R4, RZ, PT ;  /* 0x000000ff0400720b */ /* 0x000fc40003fae000 */
[----:B------:R-:W-:Y:S02]  /*0a10*/  SEL R7, R7, RZ, P2 ;  /* 0x000000ff07077207 */ /* 0x000fe40001000000 */
[----:B------:R-:W-:Y:S02]  /*0a20*/  SEL R6, R6, RZ, P3 ;  /* 0x000000ff06067207 */ /* 0x000fe40001800000 */
[----:B------:R-:W-:Y:S02]  /*0a30*/  SEL R5, R5, RZ, P4 ;  /* 0x000000ff05057207 */ /* 0x000fe40002000000 */
[----:B------:R-:W-:Y:S01]  /*0a40*/  SEL R4, R4, RZ, P5 ;  /* 0x000000ff04047207 */ /* 0x000fe20002800000 */
[----:B-1----:R-:W-:-:S05]  /*0a50*/  IMAD.WIDE R10, R0, 0x4, R10 ;  /* 0x00000004000a7825 */ /* 0x002fca00078e020a */
[----:B------:R1:W-:Y:S01]  /*0a60*/  @!P1 STG.E.128 desc[UR4][R10.64], R4 ;  /* 0x000000040a009986 */ /* 0x0003e2000c101d04 */
[----:B---3--:R-:W-:Y:S01]  /*0a70*/  FFMA R2, R2, R15, R23 ;  /* 0x0000000f02027223 */ /* 0x008fe20000000017 */
[----:B------:R-:W-:Y:S01]  /*0a80*/  FFMA R14, R29, R14, R22 ;  /* 0x0000000e1d0e7223 */ /* 0x000fe20000000016 */
[----:B------:R-:W-:Y:S01]  /*0a90*/  FFMA R13, R26, R13, R21 ;  /* 0x0000000d1a0d7223 */ /* 0x000fe20000000015 */
[----:B------:R-:W-:Y:S02]  /*0aa0*/  FFMA R12, R25, R12, R20 ;  /* 0x0000000c190c7223 */ /* 0x000fe40000000014 */
[----:B------:R-:W-:Y:S02]  /*0ab0*/  FSETP.GEU.AND P1, PT, R2, RZ, PT ;  /* 0x000000ff0200720b */ /* 0x000fe40003f2e000 */
[----:B------:R-:W-:Y:S02]  /*0ac0*/  FSETP.GEU.AND P2, PT, R14, RZ, PT ;  /* 0x000000ff0e00720b */ /* 0x000fe40003f4e000 */
[----:B------:R-:W-:-:S02]  /*0ad0*/  FSETP.GEU.AND P3, PT, R13, RZ, PT ;  /* 0x000000ff0d00720b */ /* 0x000fc40003f6e000 */
[----:B------:R-:W-:Y:S02]  /*0ae0*/  FSETP.GEU.AND P4, PT, R12, RZ, PT ;  /* 0x000000ff0c00720b */ /* 0x000fe40003f8e000 */
[----:B------:R-:W-:Y:S02]  /*0af0*/  SEL R15, R2, RZ, P1 ;  /* 0x000000ff020f7207 */ /* 0x000fe40000800000 */
[----:B------:R-:W-:Y:S02]  /*0b00*/  SEL R14, R14, RZ, P2 ;  /* 0x000000ff0e0e7207 */ /* 0x000fe40001000000 */
[----:B------:R-:W-:Y:S02]  /*0b10*/  SEL R13, R13, RZ, P3 ;  /* 0x000000ff0d0d7207 */ /* 0x000fe40001800000 */
[----:B------:R-:W-:Y:S01]  /*0b20*/  SEL R12, R12, RZ, P4 ;  /* 0x000000ff0c0c7207 */ /* 0x000fe20002000000 */
[----:B-1----:R-:W-:Y:S06]  /*0b30*/  @P0 EXIT ;  /* 0x000000000000094d */ /* 0x002fec0003800000 */
[----:B------:R-:W-:Y:S01]  /*0b40*/  STG.E.128 desc[UR4][R10.64+0x800], R12 ;  /* 0x0008000c0a007986 */ /* 0x000fe2000c101d04 */
[----:B------:R-:W-:Y:S05]  /*0b50*/  EXIT ;  /* 0x000000000000794d */ /* 0x000fea0003800000 */
.L_x_0:
[----:B------:R-:W-:-:S00]  /*0b60*/  BRA `(.L_x_0) ;  /* 0xfffffffc00fc7947 */ /* 0x000fc0000383ffff */
[----:B------:R-:W-:-:S00]  /*0b70*/  NOP ;  /* 0x0000000000007918 */ /* 0x000fc00000000000 */
        /* <DEDUP_REMOVED lines=8> */
.L_x_1:


//--------------------- .nv.global.init           --------------------------
	.section	.nv.global.init,"aw",@progbits
.nv.global.init:
	.type		_$_str,@object
	.size		_$_str,(_$_str_$_2 - _$_str)
_$_str:
        /*0000*/ 	.byte	0x5f, 0x5f, 0x43, 0x55, 0x44, 0x41, 0x5f, 0x46, 0x54, 0x5a, 0x00
	.type		_$_str_$_2,@object
	.size		_$_str_$_2,(.L_1 - _$_str_$_2)
_$_str_$_2:
        /*000b*/ 	.byte	0x5f, 0x5f, 0x43, 0x55, 0x44, 0x41, 0x5f, 0x50, 0x52, 0x45, 0x43, 0x5f, 0x53, 0x51, 0x52, 0x54
        /*001b*/ 	.byte	0x00
.L_1:


//--------------------- .nv.constant0.triton_poi_fused__native_batch_norm_legit_no_training_relu_8 --------------------------
	.section	.nv.constant0.triton_poi_fused__native_batch_norm_legit_no_training_relu_8,"a",@progbits
	.sectionflags	@""
	.align	4
.nv.constant0.triton_poi_fused__native_batch_norm_legit_no_training_relu_8:
	.zero		580
